//
// Generated by NVIDIA NVVM Compiler
//
// Compiler Build ID: CL-36424714
// Cuda compilation tools, release 13.0, V13.0.88
// Based on NVVM 20.0.0
//

.version 9.0
.target sm_100
.address_size 64

	// .globl	_Z18optimizedMatrixMulPfS_S_i
// _ZZ18optimizedMatrixMulPfS_S_iE5tileA has been demoted
// _ZZ18optimizedMatrixMulPfS_S_iE5tileB has been demoted

.visible .entry _Z18optimizedMatrixMulPfS_S_i(
	.param .u64 .ptr .align 1 _Z18optimizedMatrixMulPfS_S_i_param_0,
	.param .u64 .ptr .align 1 _Z18optimizedMatrixMulPfS_S_i_param_1,
	.param .u64 .ptr .align 1 _Z18optimizedMatrixMulPfS_S_i_param_2,
	.param .u32 _Z18optimizedMatrixMulPfS_S_i_param_3
)
{
	.reg .pred 	%p<8>;
	.reg .b32 	%r<42>;
	.reg .b32 	%f<63>;
	.reg .b64 	%rd<13>;
	// demoted variable
	.shared .align 4 .b8 _ZZ18optimizedMatrixMulPfS_S_iE5tileA[1024];
	// demoted variable
	.shared .align 4 .b8 _ZZ18optimizedMatrixMulPfS_S_iE5tileB[1024];
	ld.param.u64 	%rd3, [_Z18optimizedMatrixMulPfS_S_i_param_0];
	ld.param.u64 	%rd4, [_Z18optimizedMatrixMulPfS_S_i_param_1];
	ld.param.u64 	%rd5, [_Z18optimizedMatrixMulPfS_S_i_param_2];
	ld.param.u32 	%r23, [_Z18optimizedMatrixMulPfS_S_i_param_3];
	mov.u32 	%r24, %ctaid.y;
	mov.u32 	%r25, %ntid.y;
	mov.u32 	%r39, %tid.y;
	mad.lo.s32 	%r2, %r24, %r25, %r39;
	mov.u32 	%r26, %ctaid.x;
	mov.u32 	%r27, %ntid.x;
	mov.u32 	%r37, %tid.x;
	mad.lo.s32 	%r4, %r26, %r27, %r37;
	setp.lt.s32 	%p1, %r23, 1;
	mov.f32 	%f62, 0f00000000;
	@%p1 bra 	$L__BB0_7;
	add.s32 	%r28, %r23, 15;
	shr.u32 	%r29, %r28, 4;
	shl.b32 	%r30, %r39, 6;
	mov.u32 	%r31, _ZZ18optimizedMatrixMulPfS_S_iE5tileA;
	add.s32 	%r5, %r31, %r30;
	shl.b32 	%r32, %r37, 2;
	add.s32 	%r6, %r5, %r32;
	mov.u32 	%r33, _ZZ18optimizedMatrixMulPfS_S_iE5tileB;
	add.s32 	%r8, %r33, %r32;
	add.s32 	%r7, %r8, %r30;
	neg.s32 	%r41, %r29;
	mad.lo.s32 	%r40, %r39, %r23, %r4;
	shl.b32 	%r11, %r23, 4;
	mad.lo.s32 	%r38, %r23, %r2, %r37;
	cvta.to.global.u64 	%rd1, %rd3;
	cvta.to.global.u64 	%rd2, %rd4;
	mov.f32 	%f62, 0f00000000;
$L__BB0_2:
	max.u32 	%r34, %r2, %r37;
	setp.ge.u32 	%p2, %r34, %r23;
	mov.f32 	%f60, 0f00000000;
	@%p2 bra 	$L__BB0_4;
	mul.wide.u32 	%rd6, %r38, 4;
	add.s64 	%rd7, %rd1, %rd6;
	ld.global.f32 	%f60, [%rd7];
$L__BB0_4:
	setp.ge.s32 	%p3, %r4, %r23;
	st.shared.f32 	[%r6], %f60;
	setp.ge.u32 	%p4, %r39, %r23;
	mov.f32 	%f61, 0f00000000;
	or.pred  	%p5, %p3, %p4;
	@%p5 bra 	$L__BB0_6;
	mul.wide.u32 	%rd8, %r40, 4;
	add.s64 	%rd9, %rd2, %rd8;
	ld.global.f32 	%f61, [%rd9];
$L__BB0_6:
	st.shared.f32 	[%r7], %f61;
	bar.sync 	0;
	ld.shared.f32 	%f12, [%r5];
	ld.shared.f32 	%f13, [%r8];
	fma.rn.f32 	%f14, %f12, %f13, %f62;
	ld.shared.f32 	%f15, [%r5+4];
	ld.shared.f32 	%f16, [%r8+64];
	fma.rn.f32 	%f17, %f15, %f16, %f14;
	ld.shared.f32 	%f18, [%r5+8];
	ld.shared.f32 	%f19, [%r8+128];
	fma.rn.f32 	%f20, %f18, %f19, %f17;
	ld.shared.f32 	%f21, [%r5+12];
	ld.shared.f32 	%f22, [%r8+192];
	fma.rn.f32 	%f23, %f21, %f22, %f20;
	ld.shared.f32 	%f24, [%r5+16];
	ld.shared.f32 	%f25, [%r8+256];
	fma.rn.f32 	%f26, %f24, %f25, %f23;
	ld.shared.f32 	%f27, [%r5+20];
	ld.shared.f32 	%f28, [%r8+320];
	fma.rn.f32 	%f29, %f27, %f28, %f26;
	ld.shared.f32 	%f30, [%r5+24];
	ld.shared.f32 	%f31, [%r8+384];
	fma.rn.f32 	%f32, %f30, %f31, %f29;
	ld.shared.f32 	%f33, [%r5+28];
	ld.shared.f32 	%f34, [%r8+448];
	fma.rn.f32 	%f35, %f33, %f34, %f32;
	ld.shared.f32 	%f36, [%r5+32];
	ld.shared.f32 	%f37, [%r8+512];
	fma.rn.f32 	%f38, %f36, %f37, %f35;
	ld.shared.f32 	%f39, [%r5+36];
	ld.shared.f32 	%f40, [%r8+576];
	fma.rn.f32 	%f41, %f39, %f40, %f38;
	ld.shared.f32 	%f42, [%r5+40];
	ld.shared.f32 	%f43, [%r8+640];
	fma.rn.f32 	%f44, %f42, %f43, %f41;
	ld.shared.f32 	%f45, [%r5+44];
	ld.shared.f32 	%f46, [%r8+704];
	fma.rn.f32 	%f47, %f45, %f46, %f44;
	ld.shared.f32 	%f48, [%r5+48];
	ld.shared.f32 	%f49, [%r8+768];
	fma.rn.f32 	%f50, %f48, %f49, %f47;
	ld.shared.f32 	%f51, [%r5+52];
	ld.shared.f32 	%f52, [%r8+832];
	fma.rn.f32 	%f53, %f51, %f52, %f50;
	ld.shared.f32 	%f54, [%r5+56];
	ld.shared.f32 	%f55, [%r8+896];
	fma.rn.f32 	%f56, %f54, %f55, %f53;
	ld.shared.f32 	%f57, [%r5+60];
	ld.shared.f32 	%f58, [%r8+960];
	fma.rn.f32 	%f62, %f57, %f58, %f56;
	bar.sync 	0;
	add.s32 	%r41, %r41, 1;
	setp.ne.s32 	%p6, %r41, 0;
	add.s32 	%r40, %r40, %r11;
	add.s32 	%r39, %r39, 16;
	add.s32 	%r38, %r38, 16;
	add.s32 	%r37, %r37, 16;
	@%p6 bra 	$L__BB0_2;
$L__BB0_7:
	max.s32 	%r35, %r2, %r4;
	setp.ge.s32 	%p7, %r35, %r23;
	@%p7 bra 	$L__BB0_9;
	mad.lo.s32 	%r36, %r23, %r2, %r4;
	cvta.to.global.u64 	%rd10, %rd5;
	mul.wide.s32 	%rd11, %r36, 4;
	add.s64 	%rd12, %rd10, %rd11;
	st.global.f32 	[%rd12], %f62;
$L__BB0_9:
	ret;

}


// ===== COMPILED SASS (sm_100) =====

	.target	sm_100

	.elftype	@"ET_EXEC"


//--------------------- .note.nv.tkinfo           --------------------------
	.section	.note.nv.tkinfo,"",@"SHT_NOTE"
	.sectionflags	@"SHF_NOTE_NV_TKINFO"
	.tkinfo
        /*0018*/ 	.word	0x00000002
        /*0030*/ 	.string	""
        /*0030*/ 	.string	"ptxas"
        /*0030*/ 	.string	"Cuda compilation tools, release 13.0, V13.0.88"
        /*0030*/ 	.string	"Build cuda_13.0.r13.0/compiler.36424714_0"
        /*0030*/ 	.string	"-arch sm_100 -m 64 "



//--------------------- .note.nv.cuinfo           --------------------------
	.section	.note.nv.cuinfo,"",@"SHT_NOTE"
	.sectionflags	@"SHF_NOTE_NV_CUINFO"
        /*0018*/ 	.short	0x0002
        /*001a*/ 	.short	0x0064
        /*001c*/ 	.short	0x0082
	.zero		2


//--------------------- .nv.info                  --------------------------
	.section	.nv.info,"",@"SHT_CUDA_INFO"
	.align	4


	//----- nvinfo : EIATTR_REGCOUNT
	.align		4
        /*0000*/ 	.byte	0x04, 0x2f
        /*0002*/ 	.short	(.L_1 - .L_0)
	.align		4
.L_0:
        /*0004*/ 	.word	index@(_Z18optimizedMatrixMulPfS_S_i)
        /*0008*/ 	.word	0x00000020


	//----- nvinfo : EIATTR_FRAME_SIZE
	.align		4
.L_1:
        /*000c*/ 	.byte	0x04, 0x11
        /*000e*/ 	.short	(.L_3 - .L_2)
	.align		4
.L_2:
        /*0010*/ 	.word	index@(_Z18optimizedMatrixMulPfS_S_i)
        /*0014*/ 	.word	0x00000000


	//----- nvinfo : EIATTR_MIN_STACK_SIZE
	.align		4
.L_3:
        /*0018*/ 	.byte	0x04, 0x12
        /*001a*/ 	.short	(.L_5 - .L_4)
	.align		4
.L_4:
        /*001c*/ 	.word	index@(_Z18optimizedMatrixMulPfS_S_i)
        /*0020*/ 	.word	0x00000000
.L_5:


//--------------------- .nv.compat                --------------------------
	.section	.nv.compat,"",@"SHT_CUDA_COMPAT_INFO"
	.align	4
        /*0000*/ 	.byte	0x02, 0x09, 0x00, 0x00, 0x02, 0x02, 0x01, 0x00, 0x02, 0x05, 0x05, 0x00, 0x03, 0x07, 0x01, 0x01
        /*0010*/ 	.byte	0x02, 0x03, 0x00, 0x00, 0x02, 0x06, 0x01, 0x00, 0x04, 0x0b, 0x08, 0x00, 0x09, 0x00, 0x00, 0x00
        /*0020*/ 	.byte	0x00, 0x00, 0x00, 0x00


//--------------------- .nv.info._Z18optimizedMatrixMulPfS_S_i --------------------------
	.section	.nv.info._Z18optimizedMatrixMulPfS_S_i,"",@"SHT_CUDA_INFO"
	.sectionflags	@""
	.align	4


	//----- nvinfo : EIATTR_CUDA_API_VERSION
	.align		4
        /*0000*/ 	.byte	0x04, 0x37
        /*0002*/ 	.short	(.L_7 - .L_6)
.L_6:
        /*0004*/ 	.word	0x00000082


	//----- nvinfo : EIATTR_KPARAM_INFO
	.align		4
.L_7:
        /*0008*/ 	.byte	0x04, 0x17
        /*000a*/ 	.short	(.L_9 - .L_8)
.L_8:
        /*000c*/ 	.word	0x00000000
        /*0010*/ 	.short	0x0003
        /*0012*/ 	.short	0x0018
        /*0014*/ 	.byte	0x00, 0xf0, 0x11, 0x00


	//----- nvinfo : EIATTR_KPARAM_INFO
	.align		4
.L_9:
        /*0018*/ 	.byte	0x04, 0x17
        /*001a*/ 	.short	(.L_11 - .L_10)
.L_10:
        /*001c*/ 	.word	0x00000000
        /*0020*/ 	.short	0x0002
        /*0022*/ 	.short	0x0010
        /*0024*/ 	.byte	0x00, 0xf5, 0x21, 0x00


	//----- nvinfo : EIATTR_KPARAM_INFO
	.align		4
.L_11:
        /*0028*/ 	.byte	0x04, 0x17
        /*002a*/ 	.short	(.L_13 - .L_12)
.L_12:
        /*002c*/ 	.word	0x00000000
        /*0030*/ 	.short	0x0001
        /*0032*/ 	.short	0x0008
        /*0034*/ 	.byte	0x00, 0xf5, 0x21, 0x00


	//----- nvinfo : EIATTR_KPARAM_INFO
	.align		4
.L_13:
        /*0038*/ 	.byte	0x04, 0x17
        /*003a*/ 	.short	(.L_15 - .L_14)
.L_14:
        /*003c*/ 	.word	0x00000000
        /*0040*/ 	.short	0x0000
        /*0042*/ 	.short	0x0000
        /*0044*/ 	.byte	0x00, 0xf5, 0x21, 0x00


	//----- nvinfo : EIATTR_SPARSE_MMA_MASK
	.align		4
.L_15:
        /*0048*/ 	.byte	0x03, 0x50
        /*004a*/ 	.short	0x0000


	//----- nvinfo : EIATTR_MAXREG_COUNT
	.align		4
        /*004c*/ 	.byte	0x03, 0x1b
        /*004e*/ 	.short	0x00ff


	//----- nvinfo : EIATTR_NUM_BARRIERS
	.align		4
        /*0050*/ 	.byte	0x02, 0x4c
        /*0052*/ 	.byte	0x01
	.zero		1


	//----- nvinfo : EIATTR_MERCURY_ISA_VERSION
	.align		4
        /*0054*/ 	.byte	0x03, 0x5f
        /*0056*/ 	.short	0x0101


	//----- nvinfo : EIATTR_VRC_CTA_INIT_COUNT
	.align		4
        /*0058*/ 	.byte	0x02, 0x4a
	.zero		1
	.zero		1


	//----- nvinfo : EIATTR_EXIT_INSTR_OFFSETS
	.align		4
        /*005c*/ 	.byte	0x04, 0x1c
        /*005e*/ 	.short	(.L_17 - .L_16)


	//   ....[0]....
.L_16:
        /*0060*/ 	.word	0x000005d0


	//   ....[1]....
        /*0064*/ 	.word	0x00000620


	//----- nvinfo : EIATTR_CBANK_PARAM_SIZE
	.align		4
.L_17:
        /*0068*/ 	.byte	0x03, 0x19
        /*006a*/ 	.short	0x001c


	//----- nvinfo : EIATTR_PARAM_CBANK
	.align		4
        /*006c*/ 	.byte	0x04, 0x0a
        /*006e*/ 	.short	(.L_19 - .L_18)
	.align		4
.L_18:
        /*0070*/ 	.word	index@(.nv.constant0._Z18optimizedMatrixMulPfS_S_i)
        /*0074*/ 	.short	0x0380
        /*0076*/ 	.short	0x001c


	//----- nvinfo : EIATTR_SW_WAR
	.align		4
.L_19:
        /*0078*/ 	.byte	0x04, 0x36
        /*007a*/ 	.short	(.L_21 - .L_20)
.L_20:
        /*007c*/ 	.word	0x00000008
.L_21:


//--------------------- .nv.callgraph             --------------------------
	.section	.nv.callgraph,"",@"SHT_CUDA_CALLGRAPH"
	.align	4
	.sectionentsize	8
	.align		4
        /*0000*/ 	.word	0x00000000
	.align		4
        /*0004*/ 	.word	0xffffffff
	.align		4
        /*0008*/ 	.word	0x00000000
	.align		4
        /*000c*/ 	.word	0xfffffffe
	.align		4
        /*0010*/ 	.word	0x00000000
	.align		4
        /*0014*/ 	.word	0xfffffffd
	.align		4
        /*0018*/ 	.word	0x00000000
	.align		4
        /*001c*/ 	.word	0xfffffffc


//--------------------- .text._Z18optimizedMatrixMulPfS_S_i --------------------------
	.section	.text._Z18optimizedMatrixMulPfS_S_i,"ax",@progbits
	.align	128
        .global         _Z18optimizedMatrixMulPfS_S_i
        .type           _Z18optimizedMatrixMulPfS_S_i,@function
        .size           _Z18optimizedMatrixMulPfS_S_i,(.L_x_3 - _Z18optimizedMatrixMulPfS_S_i)
        .other          _Z18optimizedMatrixMulPfS_S_i,@"STO_CUDA_ENTRY STV_DEFAULT"
_Z18optimizedMatrixMulPfS_S_i:
.text._Z18optimizedMatrixMulPfS_S_i:
[----:B------:R-:W-:Y:S01]  /*0000*/  LDC R1, c[0x0][0x37c] ;  /* 0x0000df00ff017b82 */ /* 0x000fe20000000800 */
[----:B------:R-:W0:Y:S01]  /*0010*/  LDCU UR6, c[0x0][0x398] ;  /* 0x00007300ff0677ac */ /* 0x000e220008000800 */
[----:B------:R-:W1:Y:S06]  /*0020*/  S2R R7, SR_TID.Y ;  /* 0x0000000000077919 */ /* 0x000e6c0000002200 */
[----:B------:R-:W1:Y:S01]  /*0030*/  LDC R2, c[0x0][0x364] ;  /* 0x0000d900ff027b82 */ /* 0x000e620000000800 */
[----:B------:R-:W-:Y:S01]  /*0040*/  HFMA2 R23, -RZ, RZ, 0, 0 ;  /* 0x00000000ff177431 */ /* 0x000fe200000001ff */
[----:B------:R-:W2:Y:S01]  /*0050*/  LDCU.64 UR8, c[0x0][0x358] ;  /* 0x00006b00ff0877ac */ /* 0x000ea20008000a00 */
[----:B------:R-:W3:Y:S05]  /*0060*/  S2R R3, SR_TID.X ;  /* 0x0000000000037919 */ /* 0x000eea0000002100 */
[----:B------:R-:W1:Y:S08]  /*0070*/  S2UR UR4, SR_CTAID.Y ;  /* 0x00000000000479c3 */ /* 0x000e700000002600 */
[----:B------:R-:W3:Y:S01]  /*0080*/  S2UR UR5, SR_CTAID.X ;  /* 0x00000000000579c3 */ /* 0x000ee20000002500 */
[----:B0-----:R-:W-:-:S04]  /*0090*/  MOV R0, UR6 ;  /* 0x0000000600007c02 */ /* 0x001fc80008000f00 */
[----:B------:R-:W-:-:S03]  /*00a0*/  ISETP.GE.AND P0, PT, R0, 0x1, PT ;  /* 0x000000010000780c */ /* 0x000fc60003f06270 */
[----:B------:R-:W3:Y:S01]  /*00b0*/  LDC R5, c[0x0][0x360] ;  /* 0x0000d800ff057b82 */ /* 0x000ee20000000800 */
[----:B-1----:R-:W-:Y:S02]  /*00c0*/  IMAD R2, R2, UR4, R7 ;  /* 0x0000000402027c24 */ /* 0x002fe4000f8e0207 */
[----:B---3--:R-:W-:-:S07]  /*00d0*/  IMAD R5, R5, UR5, R3 ;  /* 0x0000000505057c24 */ /* 0x008fce000f8e0203 */
[----:B--2---:R-:W-:Y:S05]  /*00e0*/  @!P0 BRA `(.L_x_0) ;  /* 0x0000000400308947 */ /* 0x004fea0003800000 */
[----:B------:R-:W0:Y:S01]  /*00f0*/  S2UR UR6, SR_CgaCtaId ;  /* 0x00000000000679c3 */ /* 0x000e220000008800 */
[----:B------:R-:W-:Y:S01]  /*0100*/  UMOV UR4, 0x400 ;  /* 0x0000040000047882 */ /* 0x000fe20000000000 */
[----:B------:R-:W-:Y:S01]  /*0110*/  IADD3 R6, PT, PT, R0, 0xf, RZ ;  /* 0x0000000f00067810 */ /* 0x000fe20007ffe0ff */
[----:B------:R-:W-:Y:S01]  /*0120*/  UIADD3 UR5, UPT, UPT, UR4, 0x400, URZ ;  /* 0x0000040004057890 */ /* 0x000fe2000fffe0ff */
[----:B------:R-:W-:Y:S01]  /*0130*/  MOV R23, RZ ;  /* 0x000000ff00177202 */ /* 0x000fe20000000f00 */
[-C--:B------:R-:W-:Y:S01]  /*0140*/  IMAD R17, R7, R0.reuse, R5 ;  /* 0x0000000007117224 */ /* 0x080fe200078e0205 */
[----:B------:R-:W-:Y:S01]  /*0150*/  SHF.R.U32.HI R19, RZ, 0x4, R6 ;  /* 0x00000004ff137819 */ /* 0x000fe20000011606 */
[----:B------:R-:W-:Y:S01]  /*0160*/  IMAD R6, R2, R0, R3 ;  /* 0x0000000002067224 */ /* 0x000fe200078e0203 */
[----:B------:R-:W1:Y:S02]  /*0170*/  LDC R4, c[0x0][0x398] ;  /* 0x0000e600ff047b82 */ /* 0x000e640000000800 */
[----:B------:R-:W-:Y:S01]  /*0180*/  IADD3 R19, PT, PT, -R19, RZ, RZ ;  /* 0x000000ff13137210 */ /* 0x000fe20007ffe1ff */
[----:B0-----:R-:W-:-:S02]  /*0190*/  ULEA UR4, UR6, UR4, 0x18 ;  /* 0x0000000406047291 */ /* 0x001fc4000f8ec0ff */
[----:B------:R-:W-:-:S04]  /*01a0*/  ULEA UR5, UR6, UR5, 0x18 ;  /* 0x0000000506057291 */ /* 0x000fc8000f8ec0ff */
[----:B------:R-:W-:Y:S02]  /*01b0*/  LEA R18, R7, UR4, 0x6 ;  /* 0x0000000407127c11 */ /* 0x000fe4000f8e30ff */
[C---:B------:R-:W-:Y:S02]  /*01c0*/  LEA R20, R3.reuse, UR5, 0x2 ;  /* 0x0000000503147c11 */ /* 0x040fe4000f8e10ff */
[----:B------:R-:W-:Y:S02]  /*01d0*/  LEA R21, R3, R18, 0x2 ;  /* 0x0000001203157211 */ /* 0x000fe400078e10ff */
[----:B------:R-:W-:-:S07]  /*01e0*/  LEA R16, R7, R20, 0x6 ;  /* 0x0000001407107211 */ /* 0x000fce00078e30ff */
.L_x_1:
[----:B-1----:R-:W-:Y:S01]  /*01f0*/  MOV R0, R4 ;  /* 0x0000000400007202 */ /* 0x002fe20000000f00 */
[----:B------:R-:W-:Y:S01]  /*0200*/  HFMA2 R22, -RZ, RZ, 0, 0 ;  /* 0x00000000ff167431 */ /* 0x000fe200000001ff */
[----:B------:R-:W-:Y:S02]  /*0210*/  VIMNMX.U32 R9, PT, PT, R2, R3, !PT ;  /* 0x0000000302097248 */ /* 0x000fe40007fe0000 */
[-C--:B------:R-:W-:Y:S02]  /*0220*/  ISETP.GE.U32.AND P0, PT, R7, R0.reuse, PT ;  /* 0x000000000700720c */ /* 0x080fe40003f06070 */
[-C--:B------:R-:W-:Y:S02]  /*0230*/  ISETP.GE.U32.AND P1, PT, R9, R0.reuse, PT ;  /* 0x000000000900720c */ /* 0x080fe40003f26070 */
[----:B------:R-:W-:Y:S02]  /*0240*/  ISETP.GE.OR P0, PT, R5, R0, P0 ;  /* 0x000000000500720c */ /* 0x000fe40000706670 */
[----:B------:R-:W-:-:S09]  /*0250*/  MOV R27, RZ ;  /* 0x000000ff001b7202 */ /* 0x000fd20000000f00 */
[----:B------:R-:W0:Y:S08]  /*0260*/  @!P1 LDC.64 R10, c[0x0][0x380] ;  /* 0x0000e000ff0a9b82 */ /* 0x000e300000000a00 */
[----:B------:R-:W1:Y:S01]  /*0270*/  @!P0 LDC.64 R8, c[0x0][0x388] ;  /* 0x0000e200ff088b82 */ /* 0x000e620000000a00 */
[----:B0-----:R-:W-:-:S05]  /*0280*/  @!P1 IMAD.WIDE.U32 R10, R6, 0x4, R10 ;  /* 0x00000004060a9825 */ /* 0x001fca00078e000a */
[----:B------:R-:W2:Y:S01]  /*0290*/  @!P1 LDG.E R22, desc[UR8][R10.64] ;  /* 0x000000080a169981 */ /* 0x000ea2000c1e1900 */
[----:B-1----:R-:W-:-:S05]  /*02a0*/  @!P0 IMAD.WIDE.U32 R8, R17, 0x4, R8 ;  /* 0x0000000411088825 */ /* 0x002fca00078e0008 */
[----:B------:R-:W3:Y:S01]  /*02b0*/  @!P0 LDG.E R27, desc[UR8][R8.64] ;  /* 0x00000008081b8981 */ /* 0x000ee2000c1e1900 */
[----:B------:R-:W-:-:S04]  /*02c0*/  IADD3 R19, PT, PT, R19, 0x1, RZ ;  /* 0x0000000113137810 */ /* 0x000fc80007ffe0ff */
[----:B------:R-:W-:Y:S02]  /*02d0*/  ISETP.NE.AND P0, PT, R19, RZ, PT ;  /* 0x000000ff1300720c */ /* 0x000fe40003f05270 */
[----:B------:R-:W-:Y:S02]  /*02e0*/  IADD3 R3, PT, PT, R3, 0x10, RZ ;  /* 0x0000001003037810 */ /* 0x000fe40007ffe0ff */
[----:B------:R-:W-:Y:S02]  /*02f0*/  IADD3 R7, PT, PT, R7, 0x10, RZ ;  /* 0x0000001007077810 */ /* 0x000fe40007ffe0ff */
[----:B------:R-:W-:Y:S02]  /*0300*/  IADD3 R6, PT, PT, R6, 0x10, RZ ;  /* 0x0000001006067810 */ /* 0x000fe40007ffe0ff */
[----:B------:R-:W-:Y:S01]  /*0310*/  LEA R17, R0, R17, 0x4 ;  /* 0x0000001100117211 */ /* 0x000fe200078e20ff */
[----:B--2---:R-:W-:Y:S04]  /*0320*/  STS [R21], R22 ;  /* 0x0000001615007388 */ /* 0x004fe80000000800 */
[----:B---3--:R-:W-:Y:S01]  /*0330*/  STS [R16], R27 ;  /* 0x0000001b10007388 */ /* 0x008fe20000000800 */
[----:B------:R-:W-:Y:S06]  /*0340*/  BAR.SYNC.DEFER_BLOCKING 0x0 ;  /* 0x0000000000007b1d */ /* 0x000fec0000010000 */
[----:B------:R-:W-:Y:S04]  /*0350*/  LDS R26, [R20] ;  /* 0x00000000141a7984 */ /* 0x000fe80000000800 */
[----:B------:R-:W0:Y:S04]  /*0360*/  LDS.128 R12, [R18] ;  /* 0x00000000120c7984 */ /* 0x000e280000000c00 */
[----:B------:R-:W1:Y:S04]  /*0370*/  LDS R29, [R20+0x40] ;  /* 0x00004000141d7984 */ /* 0x000e680000000800 */
[----:B------:R-:W2:Y:S04]  /*0380*/  LDS R25, [R20+0x80] ;  /* 0x0000800014197984 */ /* 0x000ea80000000800 */
[----:B------:R-:W3:Y:S04]  /*0390*/  LDS R24, [R20+0xc0] ;  /* 0x0000c00014187984 */ /* 0x000ee80000000800 */
[----:B------:R-:W-:Y:S04]  /*03a0*/  LDS.128 R8, [R18+0x10] ;  /* 0x0000100012087984 */ /* 0x000fe80000000c00 */
[----:B------:R-:W-:Y:S04]  /*03b0*/  LDS R22, [R20+0x140] ;  /* 0x0001400014167984 */ /* 0x000fe80000000800 */
[----:B------:R-:W-:Y:S01]  /*03c0*/  LDS R27, [R20+0x200] ;  /* 0x00020000141b7984 */ /* 0x000fe20000000800 */
[----:B0-----:R-:W-:-:S03]  /*03d0*/  FFMA R12, R12, R26, R23 ;  /* 0x0000001a0c0c7223 */ /* 0x001fc60000000017 */
[----:B------:R-:W0:Y:S01]  /*03e0*/  LDS R23, [R20+0x100] ;  /* 0x0001000014177984 */ /* 0x000e220000000800 */
[----:B-1----:R-:W-:-:S03]  /*03f0*/  FFMA R12, R29, R13, R12 ;  /* 0x0000000d1d0c7223 */ /* 0x002fc6000000000c */
[----:B------:R-:W-:Y:S01]  /*0400*/  LDS R26, [R20+0x1c0] ;  /* 0x0001c000141a7984 */ /* 0x000fe20000000800 */
[----:B--2---:R-:W-:-:S03]  /*0410*/  FFMA R13, R25, R14, R12 ;  /* 0x0000000e190d7223 */ /* 0x004fc6000000000c */
[----:B------:R-:W1:Y:S01]  /*0420*/  LDS R25, [R20+0x180] ;  /* 0x0001800014197984 */ /* 0x000e620000000800 */
[----:B---3--:R-:W-:-:S03]  /*0430*/  FFMA R13, R24, R15, R13 ;  /* 0x0000000f180d7223 */ /* 0x008fc6000000000d */
[----:B------:R-:W-:Y:S01]  /*0440*/  LDS R24, [R20+0x240] ;  /* 0x0002400014187984 */ /* 0x000fe20000000800 */
[----:B0-----:R-:W-:-:S03]  /*0450*/  FFMA R23, R8, R23, R13 ;  /* 0x0000001708177223 */ /* 0x001fc6000000000d */
[----:B------:R-:W0:Y:S01]  /*0460*/  LDS.128 R12, [R18+0x20] ;  /* 0x00002000120c7984 */ /* 0x000e220000000c00 */
[----:B------:R-:W-:-:S03]  /*0470*/  FFMA R22, R22, R9, R23 ;  /* 0x0000000916167223 */ /* 0x000fc60000000017 */
[----:B------:R-:W2:Y:S01]  /*0480*/  LDS R23, [R20+0x280] ;  /* 0x0002800014177984 */ /* 0x000ea20000000800 */
[----:B-1----:R-:W-:-:S03]  /*0490*/  FFMA R25, R25, R10, R22 ;  /* 0x0000000a19197223 */ /* 0x002fc60000000016 */
[----:B------:R-:W1:Y:S01]  /*04a0*/  LDS R22, [R20+0x2c0] ;  /* 0x0002c00014167984 */ /* 0x000e620000000800 */
[----:B------:R-:W-:-:S03]  /*04b0*/  FFMA R11, R26, R11, R25 ;  /* 0x0000000b1a0b7223 */ /* 0x000fc60000000019 */
[----:B------:R-:W-:Y:S01]  /*04c0*/  LDS R25, [R20+0x300] ;  /* 0x0003000014197984 */ /* 0x000fe20000000800 */
[----:B0-----:R-:W-:-:S03]  /*04d0*/  FFMA R27, R12, R27, R11 ;  /* 0x0000001b0c1b7223 */ /* 0x001fc6000000000b */
[----:B------:R-:W0:Y:S01]  /*04e0*/  LDS.128 R8, [R18+0x30] ;  /* 0x0000300012087984 */ /* 0x000e220000000c00 */
[----:B------:R-:W-:-:S03]  /*04f0*/  FFMA R24, R24, R13, R27 ;  /* 0x0000000d18187223 */ /* 0x000fc6000000001b */
[----:B------:R-:W3:Y:S04]  /*0500*/  LDS R27, [R20+0x340] ;  /* 0x00034000141b7984 */ /* 0x000ee80000000800 */
[----:B------:R-:W4:Y:S04]  /*0510*/  LDS R13, [R20+0x380] ;  /* 0x00038000140d7984 */ /* 0x000f280000000800 */
[----:B------:R-:W5:Y:S01]  /*0520*/  LDS R12, [R20+0x3c0] ;  /* 0x0003c000140c7984 */ /* 0x000f620000000800 */
[----:B--2---:R-:W-:-:S04]  /*0530*/  FFMA R23, R23, R14, R24 ;  /* 0x0000000e17177223 */ /* 0x004fc80000000018 */
[----:B-1----:R-:W-:-:S04]  /*0540*/  FFMA R15, R22, R15, R23 ;  /* 0x0000000f160f7223 */ /* 0x002fc80000000017 */
[----:B0-----:R-:W-:-:S04]  /*0550*/  FFMA R8, R8, R25, R15 ;  /* 0x0000001908087223 */ /* 0x001fc8000000000f */
[----:B---3--:R-:W-:-:S04]  /*0560*/  FFMA R8, R27, R9, R8 ;  /* 0x000000091b087223 */ /* 0x008fc80000000008 */
[----:B----4-:R-:W-:-:S04]  /*0570*/  FFMA R13, R13, R10, R8 ;  /* 0x0000000a0d0d7223 */ /* 0x010fc80000000008 */
[----:B-----5:R-:W-:Y:S01]  /*0580*/  FFMA R23, R12, R11, R13 ;  /* 0x0000000b0c177223 */ /* 0x020fe2000000000d */
[----:B------:R-:W-:Y:S06]  /*0590*/  BAR.SYNC.DEFER_BLOCKING 0x0 ;  /* 0x0000000000007b1d */ /* 0x000fec0000010000 */
[----:B------:R-:W-:Y:S05]  /*05a0*/  @P0 BRA `(.L_x_1) ;  /* 0xfffffffc00100947 */ /* 0x000fea000383ffff */
.L_x_0:
[----:B------:R-:W-:-:S04]  /*05b0*/  VIMNMX R3, PT, PT, R2, R5, !PT ;  /* 0x0000000502037248 */ /* 0x000fc80007fe0100 */
[----:B------:R-:W-:-:S13]  /*05c0*/  ISETP.GE.AND P0, PT, R3, R0, PT ;  /* 0x000000000300720c */ /* 0x000fda0003f06270 */
[----:B------:R-:W-:Y:S05]  /*05d0*/  @P0 EXIT ;  /* 0x000000000000094d */ /* 0x000fea0003800000 */
[----:B------:R-:W0:Y:S01]  /*05e0*/  LDC.64 R6, c[0x0][0x390] ;  /* 0x0000e400ff067b82 */ /* 0x000e220000000a00 */
[----:B------:R-:W-:-:S04]  /*05f0*/  IMAD R3, R2, R0, R5 ;  /* 0x0000000002037224 */ /* 0x000fc800078e0205 */
[----:B0-----:R-:W-:-:S05]  /*0600*/  IMAD.WIDE R2, R3, 0x4, R6 ;  /* 0x0000000403027825 */ /* 0x001fca00078e0206 */
[----:B------:R-:W-:Y:S01]  /*0610*/  STG.E desc[UR8][R2.64], R23 ;  /* 0x0000001702007986 */ /* 0x000fe2000c101908 */
[----:B------:R-:W-:Y:S05]  /*0620*/  EXIT ;  /* 0x000000000000794d */ /* 0x000fea0003800000 */
.L_x_2:
[----:B------:R-:W-:-:S00]  /*0630*/  BRA `(.L_x_2) ;  /* 0xfffffffc00fc7947 */ /* 0x000fc0000383ffff */
[----:B------:R-:W-:-:S00]  /*0640*/  NOP ;  /* 0x0000000000007918 */ /* 0x000fc00000000000 */
        /* <DEDUP_REMOVED lines=11> */
.L_x_3:


//--------------------- .nv.shared._Z18optimizedMatrixMulPfS_S_i --------------------------
	.section	.nv.shared._Z18optimizedMatrixMulPfS_S_i,"aw",@nobits
	.sectionflags	@""
	.align	4
.nv.shared._Z18optimizedMatrixMulPfS_S_i:
	.zero		3072


//--------------------- .nv.shared.reserved.0     --------------------------
	.section	.nv.shared.reserved.0,"aw",@nobits
	.weak		__nv_reservedSMEM_offset_0_alias
	.size		__nv_reservedSMEM_offset_0_alias, 0, 64
	.other		__nv_reservedSMEM_offset_0_alias,@"STO_CUDA_RESERVED_SHARED STV_DEFAULT"
__nv_reservedSMEM_offset_0_alias:
	.zero		0
	.zero		64


//--------------------- .nv.constant0._Z18optimizedMatrixMulPfS_S_i --------------------------
	.section	.nv.constant0._Z18optimizedMatrixMulPfS_S_i,"a",@progbits
	.sectionflags	@""
	.align	4
.nv.constant0._Z18optimizedMatrixMulPfS_S_i:
	.zero		924


//--------------------- SYMBOLS --------------------------

	.type		.nv.reservedSmem.offset0,@object
	.size		.nv.reservedSmem.offset0,0x4
	.type		.nv.reservedSmem.cap,@object
	.size		.nv.reservedSmem.cap,0x4
